//
// Generated by NVIDIA NVVM Compiler
//
// Compiler Build ID: CL-36424714
// Cuda compilation tools, release 13.0, V13.0.88
// Based on NVVM 20.0.0
//

.version 9.0
.target sm_100
.address_size 64

	// .globl	_Z17compute_gradientsPKfS0_ffPfS1_i

.visible .entry _Z17compute_gradientsPKfS0_ffPfS1_i(
	.param .u64 .ptr .align 1 _Z17compute_gradientsPKfS0_ffPfS1_i_param_0,
	.param .u64 .ptr .align 1 _Z17compute_gradientsPKfS0_ffPfS1_i_param_1,
	.param .f32 _Z17compute_gradientsPKfS0_ffPfS1_i_param_2,
	.param .f32 _Z17compute_gradientsPKfS0_ffPfS1_i_param_3,
	.param .u64 .ptr .align 1 _Z17compute_gradientsPKfS0_ffPfS1_i_param_4,
	.param .u64 .ptr .align 1 _Z17compute_gradientsPKfS0_ffPfS1_i_param_5,
	.param .u32 _Z17compute_gradientsPKfS0_ffPfS1_i_param_6
)
{
	.reg .pred 	%p<2>;
	.reg .b32 	%r<6>;
	.reg .b32 	%f<10>;
	.reg .b64 	%rd<12>;

	ld.param.u64 	%rd1, [_Z17compute_gradientsPKfS0_ffPfS1_i_param_0];
	ld.param.u64 	%rd2, [_Z17compute_gradientsPKfS0_ffPfS1_i_param_1];
	ld.param.f32 	%f1, [_Z17compute_gradientsPKfS0_ffPfS1_i_param_2];
	ld.param.f32 	%f2, [_Z17compute_gradientsPKfS0_ffPfS1_i_param_3];
	ld.param.u64 	%rd3, [_Z17compute_gradientsPKfS0_ffPfS1_i_param_4];
	ld.param.u64 	%rd4, [_Z17compute_gradientsPKfS0_ffPfS1_i_param_5];
	ld.param.u32 	%r2, [_Z17compute_gradientsPKfS0_ffPfS1_i_param_6];
	mov.u32 	%r3, %ctaid.x;
	mov.u32 	%r4, %ntid.x;
	mov.u32 	%r5, %tid.x;
	mad.lo.s32 	%r1, %r3, %r4, %r5;
	setp.ge.s32 	%p1, %r1, %r2;
	@%p1 bra 	$L__BB0_2;
	cvta.to.global.u64 	%rd5, %rd1;
	cvta.to.global.u64 	%rd6, %rd2;
	cvta.to.global.u64 	%rd7, %rd3;
	cvta.to.global.u64 	%rd8, %rd4;
	mul.wide.s32 	%rd9, %r1, 4;
	add.s64 	%rd10, %rd5, %rd9;
	ld.global.f32 	%f3, [%rd10];
	add.s64 	%rd11, %rd6, %rd9;
	ld.global.f32 	%f4, [%rd11];
	fma.rn.f32 	%f5, %f1, %f3, %f2;
	sub.f32 	%f6, %f5, %f4;
	mul.f32 	%f7, %f3, %f6;
	atom.global.add.f32 	%f8, [%rd7], %f7;
	atom.global.add.f32 	%f9, [%rd8], %f6;
$L__BB0_2:
	ret;

}


// ===== COMPILED SASS (sm_100) =====

	.target	sm_100

	.elftype	@"ET_EXEC"


//--------------------- .note.nv.tkinfo           --------------------------
	.section	.note.nv.tkinfo,"",@"SHT_NOTE"
	.sectionflags	@"SHF_NOTE_NV_TKINFO"
	.tkinfo
        /*0018*/ 	.word	0x00000002
        /*0030*/ 	.string	""
        /*0030*/ 	.string	"ptxas"
        /*0030*/ 	.string	"Cuda compilation tools, release 13.0, V13.0.88"
        /*0030*/ 	.string	"Build cuda_13.0.r13.0/compiler.36424714_0"
        /*0030*/ 	.string	"-arch sm_100 -m 64 "



//--------------------- .note.nv.cuinfo           --------------------------
	.section	.note.nv.cuinfo,"",@"SHT_NOTE"
	.sectionflags	@"SHF_NOTE_NV_CUINFO"
        /*0018*/ 	.short	0x0002
        /*001a*/ 	.short	0x0064
        /*001c*/ 	.short	0x0082
	.zero		2


//--------------------- .nv.info                  --------------------------
	.section	.nv.info,"",@"SHT_CUDA_INFO"
	.align	4


	//----- nvinfo : EIATTR_REGCOUNT
	.align		4
        /*0000*/ 	.byte	0x04, 0x2f
        /*0002*/ 	.short	(.L_1 - .L_0)
	.align		4
.L_0:
        /*0004*/ 	.word	index@(_Z17compute_gradientsPKfS0_ffPfS1_i)
        /*0008*/ 	.word	0x00000010


	//----- nvinfo : EIATTR_FRAME_SIZE
	.align		4
.L_1:
        /*000c*/ 	.byte	0x04, 0x11
        /*000e*/ 	.short	(.L_3 - .L_2)
	.align		4
.L_2:
        /*0010*/ 	.word	index@(_Z17compute_gradientsPKfS0_ffPfS1_i)
        /*0014*/ 	.word	0x00000000


	//----- nvinfo : EIATTR_MIN_STACK_SIZE
	.align		4
.L_3:
        /*0018*/ 	.byte	0x04, 0x12
        /*001a*/ 	.short	(.L_5 - .L_4)
	.align		4
.L_4:
        /*001c*/ 	.word	index@(_Z17compute_gradientsPKfS0_ffPfS1_i)
        /*0020*/ 	.word	0x00000000
.L_5:


//--------------------- .nv.compat                --------------------------
	.section	.nv.compat,"",@"SHT_CUDA_COMPAT_INFO"
	.align	4
        /*0000*/ 	.byte	0x02, 0x09, 0x00, 0x00, 0x02, 0x02, 0x01, 0x00, 0x02, 0x05, 0x05, 0x00, 0x03, 0x07, 0x01, 0x01
        /*0010*/ 	.byte	0x02, 0x03, 0x00, 0x00, 0x02, 0x06, 0x01, 0x00, 0x04, 0x0b, 0x08, 0x00, 0x09, 0x00, 0x00, 0x00
        /*0020*/ 	.byte	0x00, 0x00, 0x00, 0x00


//--------------------- .nv.info._Z17compute_gradientsPKfS0_ffPfS1_i --------------------------
	.section	.nv.info._Z17compute_gradientsPKfS0_ffPfS1_i,"",@"SHT_CUDA_INFO"
	.sectionflags	@""
	.align	4


	//----- nvinfo : EIATTR_CUDA_API_VERSION
	.align		4
        /*0000*/ 	.byte	0x04, 0x37
        /*0002*/ 	.short	(.L_7 - .L_6)
.L_6:
        /*0004*/ 	.word	0x00000082


	//----- nvinfo : EIATTR_KPARAM_INFO
	.align		4
.L_7:
        /*0008*/ 	.byte	0x04, 0x17
        /*000a*/ 	.short	(.L_9 - .L_8)
.L_8:
        /*000c*/ 	.word	0x00000000
        /*0010*/ 	.short	0x0006
        /*0012*/ 	.short	0x0028
        /*0014*/ 	.byte	0x00, 0xf0, 0x11, 0x00


	//----- nvinfo : EIATTR_KPARAM_INFO
	.align		4
.L_9:
        /*0018*/ 	.byte	0x04, 0x17
        /*001a*/ 	.short	(.L_11 - .L_10)
.L_10:
        /*001c*/ 	.word	0x00000000
        /*0020*/ 	.short	0x0005
        /*0022*/ 	.short	0x0020
        /*0024*/ 	.byte	0x00, 0xf5, 0x21, 0x00


	//----- nvinfo : EIATTR_KPARAM_INFO
	.align		4
.L_11:
        /*0028*/ 	.byte	0x04, 0x17
        /*002a*/ 	.short	(.L_13 - .L_12)
.L_12:
        /*002c*/ 	.word	0x00000000
        /*0030*/ 	.short	0x0004
        /*0032*/ 	.short	0x0018
        /*0034*/ 	.byte	0x00, 0xf5, 0x21, 0x00


	//----- nvinfo : EIATTR_KPARAM_INFO
	.align		4
.L_13:
        /*0038*/ 	.byte	0x04, 0x17
        /*003a*/ 	.short	(.L_15 - .L_14)
.L_14:
        /*003c*/ 	.word	0x00000000
        /*0040*/ 	.short	0x0003
        /*0042*/ 	.short	0x0014
        /*0044*/ 	.byte	0x00, 0xf0, 0x11, 0x00


	//----- nvinfo : EIATTR_KPARAM_INFO
	.align		4
.L_15:
        /*0048*/ 	.byte	0x04, 0x17
        /*004a*/ 	.short	(.L_17 - .L_16)
.L_16:
        /*004c*/ 	.word	0x00000000
        /*0050*/ 	.short	0x0002
        /*0052*/ 	.short	0x0010
        /*0054*/ 	.byte	0x00, 0xf0, 0x11, 0x00


	//----- nvinfo : EIATTR_KPARAM_INFO
	.align		4
.L_17:
        /*0058*/ 	.byte	0x04, 0x17
        /*005a*/ 	.short	(.L_19 - .L_18)
.L_18:
        /*005c*/ 	.word	0x00000000
        /*0060*/ 	.short	0x0001
        /*0062*/ 	.short	0x0008
        /*0064*/ 	.byte	0x00, 0xf5, 0x21, 0x00


	//----- nvinfo : EIATTR_KPARAM_INFO
	.align		4
.L_19:
        /*0068*/ 	.byte	0x04, 0x17
        /*006a*/ 	.short	(.L_21 - .L_20)
.L_20:
        /*006c*/ 	.word	0x00000000
        /*0070*/ 	.short	0x0000
        /*0072*/ 	.short	0x0000
        /*0074*/ 	.byte	0x00, 0xf5, 0x21, 0x00


	//----- nvinfo : EIATTR_SPARSE_MMA_MASK
	.align		4
.L_21:
        /*0078*/ 	.byte	0x03, 0x50
        /*007a*/ 	.short	0x0000


	//----- nvinfo : EIATTR_MAXREG_COUNT
	.align		4
        /*007c*/ 	.byte	0x03, 0x1b
        /*007e*/ 	.short	0x00ff


	//----- nvinfo : EIATTR_MERCURY_ISA_VERSION
	.align		4
        /*0080*/ 	.byte	0x03, 0x5f
        /*0082*/ 	.short	0x0101


	//----- nvinfo : EIATTR_VRC_CTA_INIT_COUNT
	.align		4
        /*0084*/ 	.byte	0x02, 0x4a
	.zero		1
	.zero		1


	//----- nvinfo : EIATTR_EXIT_INSTR_OFFSETS
	.align		4
        /*0088*/ 	.byte	0x04, 0x1c
        /*008a*/ 	.short	(.L_23 - .L_22)


	//   ....[0]....
.L_22:
        /*008c*/ 	.word	0x00000070


	//   ....[1]....
        /*0090*/ 	.word	0x00000170


	//----- nvinfo : EIATTR_CBANK_PARAM_SIZE
	.align		4
.L_23:
        /*0094*/ 	.byte	0x03, 0x19
        /*0096*/ 	.short	0x002c


	//----- nvinfo : EIATTR_PARAM_CBANK
	.align		4
        /*0098*/ 	.byte	0x04, 0x0a
        /*009a*/ 	.short	(.L_25 - .L_24)
	.align		4
.L_24:
        /*009c*/ 	.word	index@(.nv.constant0._Z17compute_gradientsPKfS0_ffPfS1_i)
        /*00a0*/ 	.short	0x0380
        /*00a2*/ 	.short	0x002c


	//----- nvinfo : EIATTR_SW_WAR
	.align		4
.L_25:
        /*00a4*/ 	.byte	0x04, 0x36
        /*00a6*/ 	.short	(.L_27 - .L_26)
.L_26:
        /*00a8*/ 	.word	0x00000008
.L_27:


//--------------------- .nv.callgraph             --------------------------
	.section	.nv.callgraph,"",@"SHT_CUDA_CALLGRAPH"
	.align	4
	.sectionentsize	8
	.align		4
        /*0000*/ 	.word	0x00000000
	.align		4
        /*0004*/ 	.word	0xffffffff
	.align		4
        /*0008*/ 	.word	0x00000000
	.align		4
        /*000c*/ 	.word	0xfffffffe
	.align		4
        /*0010*/ 	.word	0x00000000
	.align		4
        /*0014*/ 	.word	0xfffffffd
	.align		4
        /*0018*/ 	.word	0x00000000
	.align		4
        /*001c*/ 	.word	0xfffffffc


//--------------------- .text._Z17compute_gradientsPKfS0_ffPfS1_i --------------------------
	.section	.text._Z17compute_gradientsPKfS0_ffPfS1_i,"ax",@progbits
	.align	128
        .global         _Z17compute_gradientsPKfS0_ffPfS1_i
        .type           _Z17compute_gradientsPKfS0_ffPfS1_i,@function
        .size           _Z17compute_gradientsPKfS0_ffPfS1_i,(.L_x_1 - _Z17compute_gradientsPKfS0_ffPfS1_i)
        .other          _Z17compute_gradientsPKfS0_ffPfS1_i,@"STO_CUDA_ENTRY STV_DEFAULT"
_Z17compute_gradientsPKfS0_ffPfS1_i:
.text._Z17compute_gradientsPKfS0_ffPfS1_i:
[----:B------:R-:W-:Y:S01]  /*0000*/  LDC R1, c[0x0][0x37c] ;  /* 0x0000df00ff017b82 */ /* 0x000fe20000000800 */
[----:B------:R-:W0:Y:S07]  /*0010*/  S2R R0, SR_TID.X ;  /* 0x0000000000007919 */ /* 0x000e2e0000002100 */
[----:B------:R-:W0:Y:S01]  /*0020*/  S2UR UR4, SR_CTAID.X ;  /* 0x00000000000479c3 */ /* 0x000e220000002500 */
[----:B------:R-:W1:Y:S07]  /*0030*/  LDCU UR5, c[0x0][0x3a8] ;  /* 0x00007500ff0577ac */ /* 0x000e6e0008000800 */
[----:B------:R-:W0:Y:S02]  /*0040*/  LDC R7, c[0x0][0x360] ;  /* 0x0000d800ff077b82 */ /* 0x000e240000000800 */
[----:B0-----:R-:W-:-:S05]  /*0050*/  IMAD R7, R7, UR4, R0 ;  /* 0x0000000407077c24 */ /* 0x001fca000f8e0200 */
[----:B-1----:R-:W-:-:S13]  /*0060*/  ISETP.GE.AND P0, PT, R7, UR5, PT ;  /* 0x0000000507007c0c */ /* 0x002fda000bf06270 */
[----:B------:R-:W-:Y:S05]  /*0070*/  @P0 EXIT ;  /* 0x000000000000094d */ /* 0x000fea0003800000 */
[----:B------:R-:W0:Y:S01]  /*0080*/  LDC.64 R2, c[0x0][0x380] ;  /* 0x0000e000ff027b82 */ /* 0x000e220000000a00 */
[----:B------:R-:W1:Y:S07]  /*0090*/  LDCU.64 UR4, c[0x0][0x358] ;  /* 0x00006b00ff0477ac */ /* 0x000e6e0008000a00 */
[----:B------:R-:W2:Y:S08]  /*00a0*/  LDC.64 R4, c[0x0][0x388] ;  /* 0x0000e200ff047b82 */ /* 0x000eb00000000a00 */
[----:B------:R-:W3:Y:S01]  /*00b0*/  LDC.64 R10, c[0x0][0x390] ;  /* 0x0000e400ff0a7b82 */ /* 0x000ee20000000a00 */
[----:B0-----:R-:W-:-:S06]  /*00c0*/  IMAD.WIDE R2, R7, 0x4, R2 ;  /* 0x0000000407027825 */ /* 0x001fcc00078e0202 */
[----:B-1----:R-:W3:Y:S01]  /*00d0*/  LDG.E R2, desc[UR4][R2.64] ;  /* 0x0000000402027981 */ /* 0x002ee2000c1e1900 */
[----:B--2---:R-:W-:-:S06]  /*00e0*/  IMAD.WIDE R4, R7, 0x4, R4 ;  /* 0x0000000407047825 */ /* 0x004fcc00078e0204 */
[----:B------:R-:W2:Y:S01]  /*00f0*/  LDG.E R4, desc[UR4][R4.64] ;  /* 0x0000000404047981 */ /* 0x000ea2000c1e1900 */
[----:B------:R-:W0:Y:S08]  /*0100*/  LDC.64 R6, c[0x0][0x398] ;  /* 0x0000e600ff067b82 */ /* 0x000e300000000a00 */
[----:B------:R-:W1:Y:S01]  /*0110*/  LDC.64 R8, c[0x0][0x3a0] ;  /* 0x0000e800ff087b82 */ /* 0x000e620000000a00 */
[----:B---3--:R-:W-:-:S04]  /*0120*/  FFMA R11, R2, R10, R11 ;  /* 0x0000000a020b7223 */ /* 0x008fc8000000000b */
[----:B--2---:R-:W-:-:S04]  /*0130*/  FADD R11, -R4, R11 ;  /* 0x0000000b040b7221 */ /* 0x004fc80000000100 */
[----:B------:R-:W-:-:S05]  /*0140*/  FMUL R13, R2, R11 ;  /* 0x0000000b020d7220 */ /* 0x000fca0000400000 */
[----:B0-----:R-:W-:Y:S04]  /*0150*/  REDG.E.ADD.F32.FTZ.RN.STRONG.GPU desc[UR4][R6.64], R13 ;  /* 0x0000000d060079a6 */ /* 0x001fe8000c12f304 */
[----:B-1----:R-:W-:Y:S01]  /*0160*/  REDG.E.ADD.F32.FTZ.RN.STRONG.GPU desc[UR4][R8.64], R11 ;  /* 0x0000000b080079a6 */ /* 0x002fe2000c12f304 */
[----:B------:R-:W-:Y:S05]  /*0170*/  EXIT ;  /* 0x000000000000794d */ /* 0x000fea0003800000 */
.L_x_0:
[----:B------:R-:W-:-:S00]  /*0180*/  BRA `(.L_x_0) ;  /* 0xfffffffc00fc7947 */ /* 0x000fc0000383ffff */
[----:B------:R-:W-:-:S00]  /*0190*/  NOP ;  /* 0x0000000000007918 */ /* 0x000fc00000000000 */
        /* <DEDUP_REMOVED lines=14> */
.L_x_1:


//--------------------- .nv.shared.reserved.0     --------------------------
	.section	.nv.shared.reserved.0,"aw",@nobits
	.weak		__nv_reservedSMEM_offset_0_alias
	.size		__nv_reservedSMEM_offset_0_alias, 0, 64
	.other		__nv_reservedSMEM_offset_0_alias,@"STO_CUDA_RESERVED_SHARED STV_DEFAULT"
__nv_reservedSMEM_offset_0_alias:
	.zero		0
	.zero		64


//--------------------- .nv.constant0._Z17compute_gradientsPKfS0_ffPfS1_i --------------------------
	.section	.nv.constant0._Z17compute_gradientsPKfS0_ffPfS1_i,"a",@progbits
	.sectionflags	@""
	.align	4
.nv.constant0._Z17compute_gradientsPKfS0_ffPfS1_i:
	.zero		940


//--------------------- SYMBOLS --------------------------

	.type		.nv.reservedSmem.offset0,@object
	.size		.nv.reservedSmem.offset0,0x4
